//
// Generated by NVIDIA NVVM Compiler
//
// Compiler Build ID: CL-36424714
// Cuda compilation tools, release 13.0, V13.0.88
// Based on NVVM 20.0.0
//

.version 9.0
.target sm_100
.address_size 64

	// .globl	_Z12jacobikernelPfS_S_iifff
// _ZZ12jacobikernelPfS_S_iifffE8mychange has been demoted
// _ZZ15reductionkernelPfiE8mychange has been demoted

.visible .entry _Z12jacobikernelPfS_S_iifff(
	.param .u64 .ptr .align 1 _Z12jacobikernelPfS_S_iifff_param_0,
	.param .u64 .ptr .align 1 _Z12jacobikernelPfS_S_iifff_param_1,
	.param .u64 .ptr .align 1 _Z12jacobikernelPfS_S_iifff_param_2,
	.param .u32 _Z12jacobikernelPfS_S_iifff_param_3,
	.param .u32 _Z12jacobikernelPfS_S_iifff_param_4,
	.param .f32 _Z12jacobikernelPfS_S_iifff_param_5,
	.param .f32 _Z12jacobikernelPfS_S_iifff_param_6,
	.param .f32 _Z12jacobikernelPfS_S_iifff_param_7
)
{
	.reg .pred 	%p<8>;
	.reg .b32 	%r<33>;
	.reg .b32 	%f<30>;
	.reg .b64 	%rd<19>;
	// demoted variable
	.shared .align 4 .b8 _ZZ12jacobikernelPfS_S_iifffE8mychange[1024];
	ld.param.u64 	%rd4, [_Z12jacobikernelPfS_S_iifff_param_0];
	ld.param.u64 	%rd5, [_Z12jacobikernelPfS_S_iifff_param_1];
	ld.param.u64 	%rd3, [_Z12jacobikernelPfS_S_iifff_param_2];
	ld.param.u32 	%r15, [_Z12jacobikernelPfS_S_iifff_param_3];
	ld.param.u32 	%r14, [_Z12jacobikernelPfS_S_iifff_param_4];
	ld.param.f32 	%f1, [_Z12jacobikernelPfS_S_iifff_param_5];
	ld.param.f32 	%f2, [_Z12jacobikernelPfS_S_iifff_param_6];
	ld.param.f32 	%f3, [_Z12jacobikernelPfS_S_iifff_param_7];
	cvta.to.global.u64 	%rd1, %rd5;
	cvta.to.global.u64 	%rd2, %rd4;
	mov.u32 	%r1, %tid.x;
	mov.u32 	%r2, %tid.y;
	mov.u32 	%r3, %ctaid.x;
	mov.u32 	%r4, %ntid.x;
	mad.lo.s32 	%r17, %r3, %r4, %r1;
	add.s32 	%r5, %r17, 1;
	mov.u32 	%r6, %ctaid.y;
	mov.u32 	%r7, %ntid.y;
	mad.lo.s32 	%r18, %r6, %r7, %r2;
	add.s32 	%r8, %r18, 2;
	add.s32 	%r20, %r14, -1;
	setp.ge.s32 	%p1, %r5, %r20;
	setp.ge.s32 	%p2, %r8, %r15;
	or.pred  	%p3, %p1, %p2;
	@%p3 bra 	$L__BB0_2;
	mul.lo.s32 	%r21, %r14, %r8;
	add.s32 	%r22, %r21, %r5;
	mul.wide.s32 	%rd6, %r22, 4;
	add.s64 	%rd7, %rd2, %rd6;
	ld.global.f32 	%f4, [%rd7];
	ld.global.f32 	%f5, [%rd7+-4];
	sub.s32 	%r23, %r21, %r14;
	add.s32 	%r24, %r23, %r5;
	mul.wide.s32 	%rd8, %r24, 4;
	add.s64 	%rd9, %rd2, %rd8;
	ld.global.f32 	%f6, [%rd9];
	add.f32 	%f7, %f5, %f6;
	ld.global.f32 	%f8, [%rd7+4];
	add.f32 	%f9, %f7, %f8;
	mul.wide.s32 	%rd10, %r14, 4;
	add.s64 	%rd11, %rd7, %rd10;
	ld.global.f32 	%f10, [%rd11];
	add.f32 	%f11, %f9, %f10;
	mul.f32 	%f12, %f2, %f11;
	fma.rn.f32 	%f13, %f1, %f4, %f12;
	ld.global.f32 	%f14, [%rd9+-4];
	ld.global.f32 	%f15, [%rd11+-4];
	add.f32 	%f16, %f14, %f15;
	ld.global.f32 	%f17, [%rd9+4];
	add.f32 	%f18, %f16, %f17;
	ld.global.f32 	%f19, [%rd11+4];
	add.f32 	%f20, %f18, %f19;
	fma.rn.f32 	%f21, %f3, %f20, %f13;
	add.s64 	%rd12, %rd1, %rd6;
	st.global.f32 	[%rd12], %f21;
$L__BB0_2:
	mad.lo.s32 	%r9, %r4, %r2, %r1;
	mad.lo.s32 	%r25, %r14, %r8, %r5;
	mul.wide.s32 	%rd13, %r25, 4;
	add.s64 	%rd14, %rd1, %rd13;
	ld.global.f32 	%f22, [%rd14];
	add.s64 	%rd15, %rd2, %rd13;
	ld.global.f32 	%f23, [%rd15];
	sub.f32 	%f24, %f22, %f23;
	abs.f32 	%f25, %f24;
	shl.b32 	%r26, %r9, 2;
	mov.u32 	%r27, _ZZ12jacobikernelPfS_S_iifffE8mychange;
	add.s32 	%r10, %r27, %r26;
	st.shared.f32 	[%r10], %f25;
	bar.sync 	0;
	mul.lo.s32 	%r32, %r4, %r7;
	setp.lt.u32 	%p4, %r32, 2;
	@%p4 bra 	$L__BB0_6;
$L__BB0_3:
	shr.u32 	%r13, %r32, 1;
	setp.ge.u32 	%p5, %r9, %r13;
	@%p5 bra 	$L__BB0_5;
	ld.shared.f32 	%f26, [%r10];
	shl.b32 	%r28, %r13, 2;
	add.s32 	%r29, %r10, %r28;
	ld.shared.f32 	%f27, [%r29];
	max.f32 	%f28, %f26, %f27;
	st.shared.f32 	[%r10], %f28;
$L__BB0_5:
	bar.sync 	0;
	setp.gt.u32 	%p6, %r32, 3;
	mov.u32 	%r32, %r13;
	@%p6 bra 	$L__BB0_3;
$L__BB0_6:
	setp.ne.s32 	%p7, %r9, 0;
	@%p7 bra 	$L__BB0_8;
	ld.shared.f32 	%f29, [_ZZ12jacobikernelPfS_S_iifffE8mychange];
	mov.u32 	%r30, %nctaid.x;
	mad.lo.s32 	%r31, %r30, %r6, %r3;
	cvta.to.global.u64 	%rd16, %rd3;
	mul.wide.u32 	%rd17, %r31, 4;
	add.s64 	%rd18, %rd16, %rd17;
	st.global.f32 	[%rd18], %f29;
$L__BB0_8:
	ret;

}
	// .globl	_Z15reductionkernelPfi
.visible .entry _Z15reductionkernelPfi(
	.param .u64 .ptr .align 1 _Z15reductionkernelPfi_param_0,
	.param .u32 _Z15reductionkernelPfi_param_1
)
{
	.reg .pred 	%p<8>;
	.reg .b32 	%r<16>;
	.reg .b32 	%f<15>;
	.reg .b64 	%rd<7>;
	// demoted variable
	.shared .align 4 .b8 _ZZ15reductionkernelPfiE8mychange[1024];
	ld.param.u64 	%rd2, [_Z15reductionkernelPfi_param_0];
	ld.param.u32 	%r8, [_Z15reductionkernelPfi_param_1];
	cvta.to.global.u64 	%rd1, %rd2;
	mov.u32 	%r1, %tid.x;
	setp.ge.s32 	%p1, %r1, %r8;
	mov.f32 	%f14, 0f00000000;
	@%p1 bra 	$L__BB1_2;
	mul.wide.u32 	%rd3, %r1, 4;
	add.s64 	%rd4, %rd1, %rd3;
	ld.global.f32 	%f14, [%rd4];
$L__BB1_2:
	mov.u32 	%r15, %ntid.x;
	setp.gt.s32 	%p2, %r15, %r8;
	@%p2 bra 	$L__BB1_5;
	mov.u32 	%r14, %r15;
$L__BB1_4:
	add.s32 	%r9, %r14, %r1;
	mul.wide.s32 	%rd5, %r9, 4;
	add.s64 	%rd6, %rd1, %rd5;
	ld.global.f32 	%f7, [%rd6];
	max.f32 	%f14, %f14, %f7;
	add.s32 	%r14, %r14, %r15;
	setp.le.s32 	%p3, %r14, %r8;
	@%p3 bra 	$L__BB1_4;
$L__BB1_5:
	shl.b32 	%r10, %r1, 2;
	mov.u32 	%r11, _ZZ15reductionkernelPfiE8mychange;
	add.s32 	%r5, %r11, %r10;
	st.shared.f32 	[%r5], %f14;
	bar.sync 	0;
	setp.lt.u32 	%p4, %r15, 2;
	@%p4 bra 	$L__BB1_9;
$L__BB1_6:
	shr.u32 	%r7, %r15, 1;
	setp.ge.u32 	%p5, %r1, %r7;
	@%p5 bra 	$L__BB1_8;
	ld.shared.f32 	%f8, [%r5];
	shl.b32 	%r12, %r7, 2;
	add.s32 	%r13, %r5, %r12;
	ld.shared.f32 	%f9, [%r13];
	max.f32 	%f10, %f8, %f9;
	st.shared.f32 	[%r5], %f10;
$L__BB1_8:
	bar.sync 	0;
	setp.gt.u32 	%p6, %r15, 3;
	mov.u32 	%r15, %r7;
	@%p6 bra 	$L__BB1_6;
$L__BB1_9:
	setp.ne.s32 	%p7, %r1, 0;
	@%p7 bra 	$L__BB1_11;
	ld.shared.f32 	%f11, [_ZZ15reductionkernelPfiE8mychange];
	st.global.f32 	[%rd1], %f11;
$L__BB1_11:
	ret;

}


// ===== COMPILED SASS (sm_100) =====

	.target	sm_100

	.elftype	@"ET_EXEC"


//--------------------- .note.nv.tkinfo           --------------------------
	.section	.note.nv.tkinfo,"",@"SHT_NOTE"
	.sectionflags	@"SHF_NOTE_NV_TKINFO"
	.tkinfo
        /*0018*/ 	.word	0x00000002
        /*0030*/ 	.string	""
        /*0030*/ 	.string	"ptxas"
        /*0030*/ 	.string	"Cuda compilation tools, release 13.0, V13.0.88"
        /*0030*/ 	.string	"Build cuda_13.0.r13.0/compiler.36424714_0"
        /*0030*/ 	.string	"-arch sm_100 -m 64 "



//--------------------- .note.nv.cuinfo           --------------------------
	.section	.note.nv.cuinfo,"",@"SHT_NOTE"
	.sectionflags	@"SHF_NOTE_NV_CUINFO"
        /*0018*/ 	.short	0x0002
        /*001a*/ 	.short	0x0064
        /*001c*/ 	.short	0x0082
	.zero		2


//--------------------- .nv.info                  --------------------------
	.section	.nv.info,"",@"SHT_CUDA_INFO"
	.align	4


	//----- nvinfo : EIATTR_REGCOUNT
	.align		4
        /*0000*/ 	.byte	0x04, 0x2f
        /*0002*/ 	.short	(.L_1 - .L_0)
	.align		4
.L_0:
        /*0004*/ 	.word	index@(_Z12jacobikernelPfS_S_iifff)
        /*0008*/ 	.word	0x00000020


	//----- nvinfo : EIATTR_FRAME_SIZE
	.align		4
.L_1:
        /*000c*/ 	.byte	0x04, 0x11
        /*000e*/ 	.short	(.L_3 - .L_2)
	.align		4
.L_2:
        /*0010*/ 	.word	index@(_Z12jacobikernelPfS_S_iifff)
        /*0014*/ 	.word	0x00000000


	//----- nvinfo : EIATTR_REGCOUNT
	.align		4
.L_3:
        /*0018*/ 	.byte	0x04, 0x2f
        /*001a*/ 	.short	(.L_5 - .L_4)
	.align		4
.L_4:
        /*001c*/ 	.word	index@(_Z15reductionkernelPfi)
        /*0020*/ 	.word	0x0000000b


	//----- nvinfo : EIATTR_FRAME_SIZE
	.align		4
.L_5:
        /*0024*/ 	.byte	0x04, 0x11
        /*0026*/ 	.short	(.L_7 - .L_6)
	.align		4
.L_6:
        /*0028*/ 	.word	index@(_Z15reductionkernelPfi)
        /*002c*/ 	.word	0x00000000


	//----- nvinfo : EIATTR_MIN_STACK_SIZE
	.align		4
.L_7:
        /*0030*/ 	.byte	0x04, 0x12
        /*0032*/ 	.short	(.L_9 - .L_8)
	.align		4
.L_8:
        /*0034*/ 	.word	index@(_Z15reductionkernelPfi)
        /*0038*/ 	.word	0x00000000


	//----- nvinfo : EIATTR_MIN_STACK_SIZE
	.align		4
.L_9:
        /*003c*/ 	.byte	0x04, 0x12
        /*003e*/ 	.short	(.L_11 - .L_10)
	.align		4
.L_10:
        /*0040*/ 	.word	index@(_Z12jacobikernelPfS_S_iifff)
        /*0044*/ 	.word	0x00000000
.L_11:


//--------------------- .nv.compat                --------------------------
	.section	.nv.compat,"",@"SHT_CUDA_COMPAT_INFO"
	.align	4
        /*0000*/ 	.byte	0x02, 0x09, 0x00, 0x00, 0x02, 0x02, 0x01, 0x00, 0x02, 0x05, 0x05, 0x00, 0x03, 0x07, 0x01, 0x01
        /*0010*/ 	.byte	0x02, 0x03, 0x00, 0x00, 0x02, 0x06, 0x01, 0x00, 0x04, 0x0b, 0x08, 0x00, 0x09, 0x00, 0x00, 0x00
        /*0020*/ 	.byte	0x00, 0x00, 0x00, 0x00


//--------------------- .nv.info._Z15reductionkernelPfi --------------------------
	.section	.nv.info._Z15reductionkernelPfi,"",@"SHT_CUDA_INFO"
	.sectionflags	@""
	.align	4


	//----- nvinfo : EIATTR_CUDA_API_VERSION
	.align		4
        /*0000*/ 	.byte	0x04, 0x37
        /*0002*/ 	.short	(.L_13 - .L_12)
.L_12:
        /*0004*/ 	.word	0x00000082


	//----- nvinfo : EIATTR_KPARAM_INFO
	.align		4
.L_13:
        /*0008*/ 	.byte	0x04, 0x17
        /*000a*/ 	.short	(.L_15 - .L_14)
.L_14:
        /*000c*/ 	.word	0x00000000
        /*0010*/ 	.short	0x0001
        /*0012*/ 	.short	0x0008
        /*0014*/ 	.byte	0x00, 0xf0, 0x11, 0x00


	//----- nvinfo : EIATTR_KPARAM_INFO
	.align		4
.L_15:
        /*0018*/ 	.byte	0x04, 0x17
        /*001a*/ 	.short	(.L_17 - .L_16)
.L_16:
        /*001c*/ 	.word	0x00000000
        /*0020*/ 	.short	0x0000
        /*0022*/ 	.short	0x0000
        /*0024*/ 	.byte	0x00, 0xf5, 0x21, 0x00


	//----- nvinfo : EIATTR_SPARSE_MMA_MASK
	.align		4
.L_17:
        /*0028*/ 	.byte	0x03, 0x50
        /*002a*/ 	.short	0x0000


	//----- nvinfo : EIATTR_MAXREG_COUNT
	.align		4
        /*002c*/ 	.byte	0x03, 0x1b
        /*002e*/ 	.short	0x00ff


	//----- nvinfo : EIATTR_NUM_BARRIERS
	.align		4
        /*0030*/ 	.byte	0x02, 0x4c
        /*0032*/ 	.byte	0x01
	.zero		1


	//----- nvinfo : EIATTR_MERCURY_ISA_VERSION
	.align		4
        /*0034*/ 	.byte	0x03, 0x5f
        /*0036*/ 	.short	0x0101


	//----- nvinfo : EIATTR_VRC_CTA_INIT_COUNT
	.align		4
        /*0038*/ 	.byte	0x02, 0x4a
	.zero		1
	.zero		1


	//----- nvinfo : EIATTR_EXIT_INSTR_OFFSETS
	.align		4
        /*003c*/ 	.byte	0x04, 0x1c
        /*003e*/ 	.short	(.L_19 - .L_18)


	//   ....[0]....
.L_18:
        /*0040*/ 	.word	0x000002d0


	//   ....[1]....
        /*0044*/ 	.word	0x00000340


	//----- nvinfo : EIATTR_CRS_STACK_SIZE
	.align		4
.L_19:
        /*0048*/ 	.byte	0x04, 0x1e
        /*004a*/ 	.short	(.L_21 - .L_20)
.L_20:
        /*004c*/ 	.word	0x00000000


	//----- nvinfo : EIATTR_CBANK_PARAM_SIZE
	.align		4
.L_21:
        /*0050*/ 	.byte	0x03, 0x19
        /*0052*/ 	.short	0x000c


	//----- nvinfo : EIATTR_PARAM_CBANK
	.align		4
        /*0054*/ 	.byte	0x04, 0x0a
        /*0056*/ 	.short	(.L_23 - .L_22)
	.align		4
.L_22:
        /*0058*/ 	.word	index@(.nv.constant0._Z15reductionkernelPfi)
        /*005c*/ 	.short	0x0380
        /*005e*/ 	.short	0x000c


	//----- nvinfo : EIATTR_SW_WAR
	.align		4
.L_23:
        /*0060*/ 	.byte	0x04, 0x36
        /*0062*/ 	.short	(.L_25 - .L_24)
.L_24:
        /*0064*/ 	.word	0x00000008
.L_25:


//--------------------- .nv.info._Z12jacobikernelPfS_S_iifff --------------------------
	.section	.nv.info._Z12jacobikernelPfS_S_iifff,"",@"SHT_CUDA_INFO"
	.sectionflags	@""
	.align	4


	//----- nvinfo : EIATTR_CUDA_API_VERSION
	.align		4
        /*0000*/ 	.byte	0x04, 0x37
        /*0002*/ 	.short	(.L_27 - .L_26)
.L_26:
        /*0004*/ 	.word	0x00000082


	//----- nvinfo : EIATTR_KPARAM_INFO
	.align		4
.L_27:
        /*0008*/ 	.byte	0x04, 0x17
        /*000a*/ 	.short	(.L_29 - .L_28)
.L_28:
        /*000c*/ 	.word	0x00000000
        /*0010*/ 	.short	0x0007
        /*0012*/ 	.short	0x0028
        /*0014*/ 	.byte	0x00, 0xf0, 0x11, 0x00


	//----- nvinfo : EIATTR_KPARAM_INFO
	.align		4
.L_29:
        /*0018*/ 	.byte	0x04, 0x17
        /*001a*/ 	.short	(.L_31 - .L_30)
.L_30:
        /*001c*/ 	.word	0x00000000
        /*0020*/ 	.short	0x0006
        /*0022*/ 	.short	0x0024
        /*0024*/ 	.byte	0x00, 0xf0, 0x11, 0x00


	//----- nvinfo : EIATTR_KPARAM_INFO
	.align		4
.L_31:
        /*0028*/ 	.byte	0x04, 0x17
        /*002a*/ 	.short	(.L_33 - .L_32)
.L_32:
        /*002c*/ 	.word	0x00000000
        /*0030*/ 	.short	0x0005
        /*0032*/ 	.short	0x0020
        /*0034*/ 	.byte	0x00, 0xf0, 0x11, 0x00


	//----- nvinfo : EIATTR_KPARAM_INFO
	.align		4
.L_33:
        /*0038*/ 	.byte	0x04, 0x17
        /*003a*/ 	.short	(.L_35 - .L_34)
.L_34:
        /*003c*/ 	.word	0x00000000
        /*0040*/ 	.short	0x0004
        /*0042*/ 	.short	0x001c
        /*0044*/ 	.byte	0x00, 0xf0, 0x11, 0x00


	//----- nvinfo : EIATTR_KPARAM_INFO
	.align		4
.L_35:
        /*0048*/ 	.byte	0x04, 0x17
        /*004a*/ 	.short	(.L_37 - .L_36)
.L_36:
        /*004c*/ 	.word	0x00000000
        /*0050*/ 	.short	0x0003
        /*0052*/ 	.short	0x0018
        /*0054*/ 	.byte	0x00, 0xf0, 0x11, 0x00


	//----- nvinfo : EIATTR_KPARAM_INFO
	.align		4
.L_37:
        /*0058*/ 	.byte	0x04, 0x17
        /*005a*/ 	.short	(.L_39 - .L_38)
.L_38:
        /*005c*/ 	.word	0x00000000
        /*0060*/ 	.short	0x0002
        /*0062*/ 	.short	0x0010
        /*0064*/ 	.byte	0x00, 0xf5, 0x21, 0x00


	//----- nvinfo : EIATTR_KPARAM_INFO
	.align		4
.L_39:
        /*0068*/ 	.byte	0x04, 0x17
        /*006a*/ 	.short	(.L_41 - .L_40)
.L_40:
        /*006c*/ 	.word	0x00000000
        /*0070*/ 	.short	0x0001
        /*0072*/ 	.short	0x0008
        /*0074*/ 	.byte	0x00, 0xf5, 0x21, 0x00


	//----- nvinfo : EIATTR_KPARAM_INFO
	.align		4
.L_41:
        /*0078*/ 	.byte	0x04, 0x17
        /*007a*/ 	.short	(.L_43 - .L_42)
.L_42:
        /*007c*/ 	.word	0x00000000
        /*0080*/ 	.short	0x0000
        /*0082*/ 	.short	0x0000
        /*0084*/ 	.byte	0x00, 0xf5, 0x21, 0x00


	//----- nvinfo : EIATTR_SPARSE_MMA_MASK
	.align		4
.L_43:
        /*0088*/ 	.byte	0x03, 0x50
        /*008a*/ 	.short	0x0000


	//----- nvinfo : EIATTR_MAXREG_COUNT
	.align		4
        /*008c*/ 	.byte	0x03, 0x1b
        /*008e*/ 	.short	0x00ff


	//----- nvinfo : EIATTR_NUM_BARRIERS
	.align		4
        /*0090*/ 	.byte	0x02, 0x4c
        /*0092*/ 	.byte	0x01
	.zero		1


	//----- nvinfo : EIATTR_MERCURY_ISA_VERSION
	.align		4
        /*0094*/ 	.byte	0x03, 0x5f
        /*0096*/ 	.short	0x0101


	//----- nvinfo : EIATTR_VRC_CTA_INIT_COUNT
	.align		4
        /*0098*/ 	.byte	0x02, 0x4a
	.zero		1
	.zero		1


	//----- nvinfo : EIATTR_EXIT_INSTR_OFFSETS
	.align		4
        /*009c*/ 	.byte	0x04, 0x1c
        /*009e*/ 	.short	(.L_45 - .L_44)


	//   ....[0]....
.L_44:
        /*00a0*/ 	.word	0x00000500


	//   ....[1]....
        /*00a4*/ 	.word	0x000005a0


	//----- nvinfo : EIATTR_CRS_STACK_SIZE
	.align		4
.L_45:
        /*00a8*/ 	.byte	0x04, 0x1e
        /*00aa*/ 	.short	(.L_47 - .L_46)
.L_46:
        /*00ac*/ 	.word	0x00000000


	//----- nvinfo : EIATTR_CBANK_PARAM_SIZE
	.align		4
.L_47:
        /*00b0*/ 	.byte	0x03, 0x19
        /*00b2*/ 	.short	0x002c


	//----- nvinfo : EIATTR_PARAM_CBANK
	.align		4
        /*00b4*/ 	.byte	0x04, 0x0a
        /*00b6*/ 	.short	(.L_49 - .L_48)
	.align		4
.L_48:
        /*00b8*/ 	.word	index@(.nv.constant0._Z12jacobikernelPfS_S_iifff)
        /*00bc*/ 	.short	0x0380
        /*00be*/ 	.short	0x002c


	//----- nvinfo : EIATTR_SW_WAR
	.align		4
.L_49:
        /*00c0*/ 	.byte	0x04, 0x36
        /*00c2*/ 	.short	(.L_51 - .L_50)
.L_50:
        /*00c4*/ 	.word	0x00000008
.L_51:


//--------------------- .nv.callgraph             --------------------------
	.section	.nv.callgraph,"",@"SHT_CUDA_CALLGRAPH"
	.align	4
	.sectionentsize	8
	.align		4
        /*0000*/ 	.word	0x00000000
	.align		4
        /*0004*/ 	.word	0xffffffff
	.align		4
        /*0008*/ 	.word	0x00000000
	.align		4
        /*000c*/ 	.word	0xfffffffe
	.align		4
        /*0010*/ 	.word	0x00000000
	.align		4
        /*0014*/ 	.word	0xfffffffd
	.align		4
        /*0018*/ 	.word	0x00000000
	.align		4
        /*001c*/ 	.word	0xfffffffc


//--------------------- .text._Z15reductionkernelPfi --------------------------
	.section	.text._Z15reductionkernelPfi,"ax",@progbits
	.align	128
        .global         _Z15reductionkernelPfi
        .type           _Z15reductionkernelPfi,@function
        .size           _Z15reductionkernelPfi,(.L_x_12 - _Z15reductionkernelPfi)
        .other          _Z15reductionkernelPfi,@"STO_CUDA_ENTRY STV_DEFAULT"
_Z15reductionkernelPfi:
.text._Z15reductionkernelPfi:
[----:B------:R-:W-:Y:S01]  /*0000*/  LDC R1, c[0x0][0x37c] ;  /* 0x0000df00ff017b82 */ /* 0x000fe20000000800 */
[----:B------:R-:W0:Y:S01]  /*0010*/  S2R R8, SR_TID.X ;  /* 0x0000000000087919 */ /* 0x000e220000002100 */
[----:B------:R-:W0:Y:S01]  /*0020*/  LDCU UR5, c[0x0][0x388] ;  /* 0x00007100ff0577ac */ /* 0x000e220008000800 */
[----:B------:R-:W-:Y:S01]  /*0030*/  BSSY.RECONVERGENT B0, `(.L_x_0) ;  /* 0x0000008000007945 */ /* 0x000fe20003800200 */
[----:B------:R-:W-:Y:S01]  /*0040*/  IMAD.MOV.U32 R0, RZ, RZ, RZ ;  /* 0x000000ffff007224 */ /* 0x000fe200078e00ff */
[----:B------:R-:W1:Y:S01]  /*0050*/  LDCU.64 UR6, c[0x0][0x358] ;  /* 0x00006b00ff0677ac */ /* 0x000e620008000a00 */
[----:B0-----:R-:W-:-:S13]  /*0060*/  ISETP.GE.AND P0, PT, R8, UR5, PT ;  /* 0x0000000508007c0c */ /* 0x001fda000bf06270 */
[----:B-1----:R-:W-:Y:S05]  /*0070*/  @P0 BRA `(.L_x_1) ;  /* 0x00000000000c0947 */ /* 0x002fea0003800000 */
[----:B------:R-:W0:Y:S02]  /*0080*/  LDC.64 R2, c[0x0][0x380] ;  /* 0x0000e000ff027b82 */ /* 0x000e240000000a00 */
[----:B0-----:R-:W-:-:S05]  /*0090*/  IMAD.WIDE.U32 R2, R8, 0x4, R2 ;  /* 0x0000000408027825 */ /* 0x001fca00078e0002 */
[----:B------:R0:W5:Y:S02]  /*00a0*/  LDG.E R0, desc[UR6][R2.64] ;  /* 0x0000000602007981 */ /* 0x000164000c1e1900 */
.L_x_1:
[----:B------:R-:W-:Y:S05]  /*00b0*/  BSYNC.RECONVERGENT B0 ;  /* 0x0000000000007941 */ /* 0x000fea0003800200 */
.L_x_0:
[----:B------:R-:W1:Y:S02]  /*00c0*/  LDCU UR4, c[0x0][0x360] ;  /* 0x00006c00ff0477ac */ /* 0x000e640008000800 */
[----:B-1----:R-:W-:Y:S02]  /*00d0*/  UISETP.GT.AND UP0, UPT, UR4, UR5, UPT ;  /* 0x000000050400728c */ /* 0x002fe4000bf04270 */
[----:B------:R-:W-:-:S07]  /*00e0*/  IMAD.U32 R6, RZ, RZ, UR4 ;  /* 0x00000004ff067e24 */ /* 0x000fce000f8e00ff */
[----:B------:R-:W-:Y:S05]  /*00f0*/  BRA.U UP0, `(.L_x_2) ;  /* 0x0000000100247547 */ /* 0x000fea000b800000 */
[----:B------:R-:W1:Y:S01]  /*0100*/  LDC.64 R4, c[0x0][0x380] ;  /* 0x0000e000ff047b82 */ /* 0x000e620000000a00 */
[----:B------:R-:W-:-:S07]  /*0110*/  IMAD.MOV.U32 R7, RZ, RZ, R6 ;  /* 0x000000ffff077224 */ /* 0x000fce00078e0006 */
.L_x_3:
[----:B0-----:R-:W-:-:S04]  /*0120*/  IMAD.IADD R3, R8, 0x1, R7 ;  /* 0x0000000108037824 */ /* 0x001fc800078e0207 */
[----:B-1----:R-:W-:-:S06]  /*0130*/  IMAD.WIDE R2, R3, 0x4, R4 ;  /* 0x0000000403027825 */ /* 0x002fcc00078e0204 */
[----:B------:R-:W2:Y:S01]  /*0140*/  LDG.E R3, desc[UR6][R2.64] ;  /* 0x0000000602037981 */ /* 0x000ea2000c1e1900 */
[----:B------:R-:W-:-:S05]  /*0150*/  IMAD.IADD R7, R6, 0x1, R7 ;  /* 0x0000000106077824 */ /* 0x000fca00078e0207 */
[----:B------:R-:W-:Y:S02]  /*0160*/  ISETP.GT.AND P0, PT, R7, UR5, PT ;  /* 0x0000000507007c0c */ /* 0x000fe4000bf04270 */
[----:B--2--5:R-:W-:-:S11]  /*0170*/  FMNMX R0, R3, R0, !PT ;  /* 0x0000000003007209 */ /* 0x024fd60007800000 */
[----:B------:R-:W-:Y:S05]  /*0180*/  @!P0 BRA `(.L_x_3) ;  /* 0xfffffffc00e48947 */ /* 0x000fea000383ffff */
.L_x_2:
[----:B------:R-:W1:Y:S01]  /*0190*/  S2UR UR5, SR_CgaCtaId ;  /* 0x00000000000579c3 */ /* 0x000e620000008800 */
[----:B------:R-:W-:Y:S01]  /*01a0*/  UMOV UR4, 0x400 ;  /* 0x0000040000047882 */ /* 0x000fe20000000000 */
[----:B------:R-:W-:Y:S02]  /*01b0*/  ISETP.GE.U32.AND P1, PT, R6, 0x2, PT ;  /* 0x000000020600780c */ /* 0x000fe40003f26070 */
[----:B------:R-:W-:Y:S01]  /*01c0*/  ISETP.NE.AND P0, PT, R8, RZ, PT ;  /* 0x000000ff0800720c */ /* 0x000fe20003f05270 */
[----:B-1----:R-:W-:-:S06]  /*01d0*/  ULEA UR4, UR5, UR4, 0x18 ;  /* 0x0000000405047291 */ /* 0x002fcc000f8ec0ff */
[----:B0-----:R-:W-:-:S05]  /*01e0*/  LEA R3, R8, UR4, 0x2 ;  /* 0x0000000408037c11 */ /* 0x001fca000f8e10ff */
[----:B-----5:R0:W-:Y:S01]  /*01f0*/  STS [R3], R0 ;  /* 0x0000000003007388 */ /* 0x0201e20000000800 */
[----:B------:R-:W-:Y:S06]  /*0200*/  BAR.SYNC.DEFER_BLOCKING 0x0 ;  /* 0x0000000000007b1d */ /* 0x000fec0000010000 */
[----:B------:R-:W-:Y:S05]  /*0210*/  @!P1 BRA `(.L_x_4) ;  /* 0x00000000002c9947 */ /* 0x000fea0003800000 */
.L_x_5:
[----:B------:R-:W-:-:S04]  /*0220*/  SHF.R.U32.HI R4, RZ, 0x1, R6 ;  /* 0x00000001ff047819 */ /* 0x000fc80000011606 */
[----:B------:R-:W-:-:S13]  /*0230*/  ISETP.GE.U32.AND P1, PT, R8, R4, PT ;  /* 0x000000040800720c */ /* 0x000fda0003f26070 */
[----:B------:R-:W-:Y:S01]  /*0240*/  @!P1 IMAD R2, R4, 0x4, R3 ;  /* 0x0000000404029824 */ /* 0x000fe200078e0203 */
[----:B0-----:R-:W-:Y:S04]  /*0250*/  @!P1 LDS R0, [R3] ;  /* 0x0000000003009984 */ /* 0x001fe80000000800 */
[----:B------:R-:W0:Y:S02]  /*0260*/  @!P1 LDS R5, [R2] ;  /* 0x0000000002059984 */ /* 0x000e240000000800 */
[----:B0-----:R-:W-:-:S05]  /*0270*/  @!P1 FMNMX R0, R0, R5, !PT ;  /* 0x0000000500009209 */ /* 0x001fca0007800000 */
[----:B------:R1:W-:Y:S01]  /*0280*/  @!P1 STS [R3], R0 ;  /* 0x0000000003009388 */ /* 0x0003e20000000800 */
[----:B------:R-:W-:Y:S01]  /*0290*/  BAR.SYNC.DEFER_BLOCKING 0x0 ;  /* 0x0000000000007b1d */ /* 0x000fe20000010000 */
[----:B------:R-:W-:Y:S01]  /*02a0*/  ISETP.GT.U32.AND P1, PT, R6, 0x3, PT ;  /* 0x000000030600780c */ /* 0x000fe20003f24070 */
[----:B------:R-:W-:-:S12]  /*02b0*/  IMAD.MOV.U32 R6, RZ, RZ, R4 ;  /* 0x000000ffff067224 */ /* 0x000fd800078e0004 */
[----:B-1----:R-:W-:Y:S05]  /*02c0*/  @P1 BRA `(.L_x_5) ;  /* 0xfffffffc00d41947 */ /* 0x002fea000383ffff */
.L_x_4:
[----:B------:R-:W-:Y:S05]  /*02d0*/  @P0 EXIT ;  /* 0x000000000000094d */ /* 0x000fea0003800000 */
[----:B------:R-:W1:Y:S01]  /*02e0*/  S2UR UR5, SR_CgaCtaId ;  /* 0x00000000000579c3 */ /* 0x000e620000008800 */
[----:B------:R-:W-:-:S07]  /*02f0*/  UMOV UR4, 0x400 ;  /* 0x0000040000047882 */ /* 0x000fce0000000000 */
[----:B0-----:R-:W0:Y:S01]  /*0300*/  LDC.64 R2, c[0x0][0x380] ;  /* 0x0000e000ff027b82 */ /* 0x001e220000000a00 */
[----:B-1----:R-:W-:-:S09]  /*0310*/  ULEA UR4, UR5, UR4, 0x18 ;  /* 0x0000000405047291 */ /* 0x002fd2000f8ec0ff */
[----:B------:R-:W0:Y:S04]  /*0320*/  LDS R5, [UR4] ;  /* 0x00000004ff057984 */ /* 0x000e280008000800 */
[----:B0-----:R-:W-:Y:S01]  /*0330*/  STG.E desc[UR6][R2.64], R5 ;  /* 0x0000000502007986 */ /* 0x001fe2000c101906 */
[----:B------:R-:W-:Y:S05]  /*0340*/  EXIT ;  /* 0x000000000000794d */ /* 0x000fea0003800000 */
.L_x_6:
[----:B------:R-:W-:-:S00]  /*0350*/  BRA `(.L_x_6) ;  /* 0xfffffffc00fc7947 */ /* 0x000fc0000383ffff */
[----:B------:R-:W-:-:S00]  /*0360*/  NOP ;  /* 0x0000000000007918 */ /* 0x000fc00000000000 */
        /* <DEDUP_REMOVED lines=9> */
.L_x_12:


//--------------------- .text._Z12jacobikernelPfS_S_iifff --------------------------
	.section	.text._Z12jacobikernelPfS_S_iifff,"ax",@progbits
	.align	128
        .global         _Z12jacobikernelPfS_S_iifff
        .type           _Z12jacobikernelPfS_S_iifff,@function
        .size           _Z12jacobikernelPfS_S_iifff,(.L_x_13 - _Z12jacobikernelPfS_S_iifff)
        .other          _Z12jacobikernelPfS_S_iifff,@"STO_CUDA_ENTRY STV_DEFAULT"
_Z12jacobikernelPfS_S_iifff:
.text._Z12jacobikernelPfS_S_iifff:
[----:B------:R-:W-:Y:S01]  /*0000*/  LDC R1, c[0x0][0x37c] ;  /* 0x0000df00ff017b82 */ /* 0x000fe20000000800 */
[----:B------:R-:W0:Y:S07]  /*0010*/  S2R R9, SR_TID.Y ;  /* 0x0000000000097919 */ /* 0x000e2e0000002200 */
[----:B------:R-:W1:Y:S01]  /*0020*/  LDC R11, c[0x0][0x360] ;  /* 0x0000d800ff0b7b82 */ /* 0x000e620000000800 */
[----:B------:R-:W0:Y:S01]  /*0030*/  LDCU UR9, c[0x0][0x364] ;  /* 0x00006c80ff0977ac */ /* 0x000e220008000800 */
[----:B------:R-:W-:Y:S01]  /*0040*/  BSSY.RECONVERGENT B0, `(.L_x_7) ;  /* 0x0000031000007945 */ /* 0x000fe20003800200 */
[----:B------:R-:W0:Y:S01]  /*0050*/  S2R R0, SR_CTAID.Y ;  /* 0x0000000000007919 */ /* 0x000e220000002600 */
[----:B------:R-:W2:Y:S01]  /*0060*/  LDCU.64 UR6, c[0x0][0x358] ;  /* 0x00006b00ff0677ac */ /* 0x000ea20008000a00 */
[----:B------:R-:W1:Y:S03]  /*0070*/  S2R R8, SR_TID.X ;  /* 0x0000000000087919 */ /* 0x000e660000002100 */
[----:B------:R-:W1:Y:S08]  /*0080*/  S2UR UR8, SR_CTAID.X ;  /* 0x00000000000879c3 */ /* 0x000e700000002500 */
[----:B------:R-:W3:Y:S08]  /*0090*/  LDC.64 R4, c[0x0][0x398] ;  /* 0x0000e600ff047b82 */ /* 0x000ef00000000a00 */
[----:B------:R-:W4:Y:S08]  /*00a0*/  LDC.64 R2, c[0x0][0x388] ;  /* 0x0000e200ff027b82 */ /* 0x000f300000000a00 */
[----:B------:R-:W5:Y:S01]  /*00b0*/  LDC.64 R6, c[0x0][0x380] ;  /* 0x0000e000ff067b82 */ /* 0x000f620000000a00 */
[----:B0-----:R-:W-:-:S05]  /*00c0*/  IMAD R10, R0, UR9, R9 ;  /* 0x00000009000a7c24 */ /* 0x001fca000f8e0209 */
[----:B------:R-:W-:Y:S01]  /*00d0*/  IADD3 R12, PT, PT, R10, 0x2, RZ ;  /* 0x000000020a0c7810 */ /* 0x000fe20007ffe0ff */
[----:B-1----:R-:W-:Y:S01]  /*00e0*/  IMAD R10, R11, UR8, R8 ;  /* 0x000000080b0a7c24 */ /* 0x002fe2000f8e0208 */
[----:B---3--:R-:W-:Y:S02]  /*00f0*/  IADD3 R13, PT, PT, R5, -0x1, RZ ;  /* 0xffffffff050d7810 */ /* 0x008fe40007ffe0ff */
[----:B------:R-:W-:Y:S02]  /*0100*/  ISETP.GE.AND P0, PT, R12, R4, PT ;  /* 0x000000040c00720c */ /* 0x000fe40003f06270 */
[----:B------:R-:W-:-:S04]  /*0110*/  IADD3 R10, PT, PT, R10, 0x1, RZ ;  /* 0x000000010a0a7810 */ /* 0x000fc80007ffe0ff */
[----:B------:R-:W-:Y:S01]  /*0120*/  ISETP.GE.OR P0, PT, R10, R13, P0 ;  /* 0x0000000d0a00720c */ /* 0x000fe20000706670 */
[----:B------:R-:W-:-:S04]  /*0130*/  IMAD R13, R12, R5, R10 ;  /* 0x000000050c0d7224 */ /* 0x000fc800078e020a */
[----:B----4-:R-:W-:-:S04]  /*0140*/  IMAD.WIDE R2, R13, 0x4, R2 ;  /* 0x000000040d027825 */ /* 0x010fc800078e0202 */
[----:B-----5:R-:W-:-:S04]  /*0150*/  IMAD.WIDE R6, R13, 0x4, R6 ;  /* 0x000000040d067825 */ /* 0x020fc800078e0206 */
[----:B--2---:R-:W-:Y:S05]  /*0160*/  @P0 BRA `(.L_x_8) ;  /* 0x0000000000780947 */ /* 0x004fea0003800000 */
[----:B------:R-:W0:Y:S01]  /*0170*/  LDC.64 R16, c[0x0][0x380] ;  /* 0x0000e000ff107b82 */ /* 0x000e220000000a00 */
[CC--:B------:R-:W-:Y:S01]  /*0180*/  IMAD R13, R12.reuse, R5.reuse, -R5 ;  /* 0x000000050c0d7224 */ /* 0x0c0fe200078e0a05 */
[----:B------:R-:W1:Y:S01]  /*0190*/  LDCU.64 UR4, c[0x0][0x3a0] ;  /* 0x00007400ff0477ac */ /* 0x000e620008000a00 */
[----:B------:R-:W-:-:S03]  /*01a0*/  IMAD R4, R12, R5, R10 ;  /* 0x000000050c047224 */ /* 0x000fc600078e020a */
[----:B------:R-:W-:Y:S01]  /*01b0*/  IADD3 R15, PT, PT, R10, R13, RZ ;  /* 0x0000000d0a0f7210 */ /* 0x000fe20007ffe0ff */
[----:B------:R-:W2:Y:S01]  /*01c0*/  LDCU UR10, c[0x0][0x3a8] ;  /* 0x00007500ff0a77ac */ /* 0x000ea20008000800 */
[----:B------:R-:W3:Y:S01]  /*01d0*/  LDC.64 R18, c[0x0][0x388] ;  /* 0x0000e200ff127b82 */ /* 0x000ee20000000a00 */
[----:B0-----:R-:W-:-:S04]  /*01e0*/  IMAD.WIDE R12, R4, 0x4, R16 ;  /* 0x00000004040c7825 */ /* 0x001fc800078e0210 */
[----:B------:R-:W-:Y:S01]  /*01f0*/  IMAD.WIDE R16, R15, 0x4, R16 ;  /* 0x000000040f107825 */ /* 0x000fe200078e0210 */
[----:B------:R-:W4:Y:S04]  /*0200*/  LDG.E R10, desc[UR6][R12.64+-0x4] ;  /* 0xfffffc060c0a7981 */ /* 0x000f28000c1e1900 */
[----:B------:R-:W4:Y:S01]  /*0210*/  LDG.E R21, desc[UR6][R16.64] ;  /* 0x0000000610157981 */ /* 0x000f22000c1e1900 */
[----:B------:R-:W-:-:S03]  /*0220*/  IMAD.WIDE R14, R5, 0x4, R12 ;  /* 0x00000004050e7825 */ /* 0x000fc600078e020c */
[----:B------:R-:W5:Y:S04]  /*0230*/  LDG.E R23, desc[UR6][R12.64+0x4] ;  /* 0x000004060c177981 */ /* 0x000f68000c1e1900 */
[----:B------:R-:W2:Y:S04]  /*0240*/  LDG.E R25, desc[UR6][R14.64] ;  /* 0x000000060e197981 */ /* 0x000ea8000c1e1900 */
[----:B------:R-:W2:Y:S04]  /*0250*/  LDG.E R20, desc[UR6][R16.64+-0x4] ;  /* 0xfffffc0610147981 */ /* 0x000ea8000c1e1900 */
[----:B------:R-:W2:Y:S04]  /*0260*/  LDG.E R27, desc[UR6][R14.64+-0x4] ;  /* 0xfffffc060e1b7981 */ /* 0x000ea8000c1e1900 */
[----:B------:R-:W2:Y:S04]  /*0270*/  LDG.E R29, desc[UR6][R16.64+0x4] ;  /* 0x00000406101d7981 */ /* 0x000ea8000c1e1900 */
[----:B------:R-:W2:Y:S04]  /*0280*/  LDG.E R5, desc[UR6][R12.64] ;  /* 0x000000060c057981 */ /* 0x000ea8000c1e1900 */
[----:B------:R-:W2:Y:S01]  /*0290*/  LDG.E R22, desc[UR6][R14.64+0x4] ;  /* 0x000004060e167981 */ /* 0x000ea2000c1e1900 */
[----:B---3--:R-:W-:-:S04]  /*02a0*/  IMAD.WIDE R18, R4, 0x4, R18 ;  /* 0x0000000404127825 */ /* 0x008fc800078e0212 */
[----:B----4-:R-:W-:-:S04]  /*02b0*/  FADD R10, R10, R21 ;  /* 0x000000150a0a7221 */ /* 0x010fc80000000000 */
[----:B-----5:R-:W-:-:S04]  /*02c0*/  FADD R10, R10, R23 ;  /* 0x000000170a0a7221 */ /* 0x020fc80000000000 */
[----:B--2---:R-:W-:-:S04]  /*02d0*/  FADD R10, R10, R25 ;  /* 0x000000190a0a7221 */ /* 0x004fc80000000000 */
[----:B-1----:R-:W-:Y:S01]  /*02e0*/  FMUL R10, R10, UR5 ;  /* 0x000000050a0a7c20 */ /* 0x002fe20008400000 */
[----:B------:R-:W-:-:S04]  /*02f0*/  FADD R20, R20, R27 ;  /* 0x0000001b14147221 */ /* 0x000fc80000000000 */
[----:B------:R-:W-:Y:S01]  /*0300*/  FADD R20, R20, R29 ;  /* 0x0000001d14147221 */ /* 0x000fe20000000000 */
[----:B------:R-:W-:-:S03]  /*0310*/  FFMA R5, R5, UR4, R10 ;  /* 0x0000000405057c23 */ /* 0x000fc6000800000a */
[----:B------:R-:W-:-:S04]  /*0320*/  FADD R20, R20, R22 ;  /* 0x0000001614147221 */ /* 0x000fc80000000000 */
[----:B------:R-:W-:-:S05]  /*0330*/  FFMA R5, R20, UR10, R5 ;  /* 0x0000000a14057c23 */ /* 0x000fca0008000005 */
[----:B------:R0:W-:Y:S02]  /*0340*/  STG.E desc[UR6][R18.64], R5 ;  /* 0x0000000512007986 */ /* 0x0001e4000c101906 */
.L_x_8:
[----:B------:R-:W-:Y:S05]  /*0350*/  BSYNC.RECONVERGENT B0 ;  /* 0x0000000000007941 */ /* 0x000fea0003800200 */
.L_x_7:
[----:B------:R-:W2:Y:S04]  /*0360*/  LDG.E R3, desc[UR6][R2.64] ;  /* 0x0000000602037981 */ /* 0x000ea8000c1e1900 */
[----:B------:R-:W2:Y:S01]  /*0370*/  LDG.E R6, desc[UR6][R6.64] ;  /* 0x0000000606067981 */ /* 0x000ea2000c1e1900 */
[----:B------:R-:W1:Y:S01]  /*0380*/  S2UR UR5, SR_CgaCtaId ;  /* 0x00000000000579c3 */ /* 0x000e620000008800 */
[----:B------:R-:W-:Y:S01]  /*0390*/  IMAD R8, R9, R11, R8 ;  /* 0x0000000b09087224 */ /* 0x000fe200078e0208 */
[----:B------:R-:W-:Y:S01]  /*03a0*/  UMOV UR4, 0x400 ;  /* 0x0000040000047882 */ /* 0x000fe20000000000 */
[----:B------:R-:W-:-:S03]  /*03b0*/  IMAD R11, R11, UR9, RZ ;  /* 0x000000090b0b7c24 */ /* 0x000fc6000f8e02ff */
[----:B------:R-:W-:Y:S02]  /*03c0*/  ISETP.NE.AND P0, PT, R8, RZ, PT ;  /* 0x000000ff0800720c */ /* 0x000fe40003f05270 */
[----:B------:R-:W-:Y:S01]  /*03d0*/  ISETP.GE.U32.AND P1, PT, R11, 0x2, PT ;  /* 0x000000020b00780c */ /* 0x000fe20003f26070 */
[----:B-1----:R-:W-:-:S06]  /*03e0*/  ULEA UR4, UR5, UR4, 0x18 ;  /* 0x0000000405047291 */ /* 0x002fcc000f8ec0ff */
[----:B0-----:R-:W-:Y:S01]  /*03f0*/  LEA R5, R8, UR4, 0x2 ;  /* 0x0000000408057c11 */ /* 0x001fe2000f8e10ff */
[----:B--2---:R-:W-:-:S04]  /*0400*/  FADD R4, -R6, R3 ;  /* 0x0000000306047221 */ /* 0x004fc80000000100 */
[----:B------:R-:W-:-:S05]  /*0410*/  FADD R4, |R4|, -RZ ;  /* 0x800000ff04047221 */ /* 0x000fca0000000200 */
[----:B------:R0:W-:Y:S01]  /*0420*/  STS [R5], R4 ;  /* 0x0000000405007388 */ /* 0x0001e20000000800 */
[----:B------:R-:W-:Y:S06]  /*0430*/  BAR.SYNC.DEFER_BLOCKING 0x0 ;  /* 0x0000000000007b1d */ /* 0x000fec0000010000 */
[----:B------:R-:W-:Y:S05]  /*0440*/  @!P1 BRA `(.L_x_9) ;  /* 0x00000000002c9947 */ /* 0x000fea0003800000 */
.L_x_10:
[----:B0-----:R-:W-:-:S04]  /*0450*/  SHF.R.U32.HI R4, RZ, 0x1, R11 ;  /* 0x00000001ff047819 */ /* 0x001fc8000001160b */
[----:B------:R-:W-:-:S13]  /*0460*/  ISETP.GE.U32.AND P1, PT, R8, R4, PT ;  /* 0x000000040800720c */ /* 0x000fda0003f26070 */
[----:B------:R-:W-:Y:S01]  /*0470*/  @!P1 LEA R3, R4, R5, 0x2 ;  /* 0x0000000504039211 */ /* 0x000fe200078e10ff */
[----:B------:R-:W-:Y:S05]  /*0480*/  @!P1 LDS R2, [R5] ;  /* 0x0000000005029984 */ /* 0x000fea0000000800 */
[----:B------:R-:W0:Y:S02]  /*0490*/  @!P1 LDS R3, [R3] ;  /* 0x0000000003039984 */ /* 0x000e240000000800 */
[----:B0-----:R-:W-:-:S05]  /*04a0*/  @!P1 FMNMX R2, R2, R3, !PT ;  /* 0x0000000302029209 */ /* 0x001fca0007800000 */
[----:B------:R1:W-:Y:S01]  /*04b0*/  @!P1 STS [R5], R2 ;  /* 0x0000000205009388 */ /* 0x0003e20000000800 */
[----:B------:R-:W-:Y:S01]  /*04c0*/  BAR.SYNC.DEFER_BLOCKING 0x0 ;  /* 0x0000000000007b1d */ /* 0x000fe20000010000 */
[----:B------:R-:W-:Y:S02]  /*04d0*/  ISETP.GT.U32.AND P1, PT, R11, 0x3, PT ;  /* 0x000000030b00780c */ /* 0x000fe40003f24070 */
[----:B------:R-:W-:-:S11]  /*04e0*/  MOV R11, R4 ;  /* 0x00000004000b7202 */ /* 0x000fd60000000f00 */
[----:B-1----:R-:W-:Y:S05]  /*04f0*/  @P1 BRA `(.L_x_10) ;  /* 0xfffffffc00d41947 */ /* 0x002fea000383ffff */
.L_x_9:
[----:B------:R-:W-:Y:S05]  /*0500*/  @P0 EXIT ;  /* 0x000000000000094d */ /* 0x000fea0003800000 */
[----:B------:R-:W1:Y:S01]  /*0510*/  S2UR UR5, SR_CgaCtaId ;  /* 0x00000000000579c3 */ /* 0x000e620000008800 */
[----:B------:R-:W-:-:S07]  /*0520*/  UMOV UR4, 0x400 ;  /* 0x0000040000047882 */ /* 0x000fce0000000000 */
[----:B------:R-:W2:Y:S08]  /*0530*/  LDC R7, c[0x0][0x370] ;  /* 0x0000dc00ff077b82 */ /* 0x000eb00000000800 */
[----:B------:R-:W3:Y:S01]  /*0540*/  LDC.64 R2, c[0x0][0x390] ;  /* 0x0000e400ff027b82 */ /* 0x000ee20000000a00 */
[----:B-1----:R-:W-:Y:S01]  /*0550*/  ULEA UR4, UR5, UR4, 0x18 ;  /* 0x0000000405047291 */ /* 0x002fe2000f8ec0ff */
[----:B--2---:R-:W-:-:S08]  /*0560*/  IMAD R7, R0, R7, UR8 ;  /* 0x0000000800077e24 */ /* 0x004fd0000f8e0207 */
[----:B0-----:R-:W0:Y:S01]  /*0570*/  LDS R5, [UR4] ;  /* 0x00000004ff057984 */ /* 0x001e220008000800 */
[----:B---3--:R-:W-:-:S05]  /*0580*/  IMAD.WIDE.U32 R2, R7, 0x4, R2 ;  /* 0x0000000407027825 */ /* 0x008fca00078e0002 */
[----:B0-----:R-:W-:Y:S01]  /*0590*/  STG.E desc[UR6][R2.64], R5 ;  /* 0x0000000502007986 */ /* 0x001fe2000c101906 */
[----:B------:R-:W-:Y:S05]  /*05a0*/  EXIT ;  /* 0x000000000000794d */ /* 0x000fea0003800000 */
.L_x_11:
        /* <DEDUP_REMOVED lines=13> */
.L_x_13:


//--------------------- .nv.shared._Z15reductionkernelPfi --------------------------
	.section	.nv.shared._Z15reductionkernelPfi,"aw",@nobits
	.sectionflags	@""
	.align	4
.nv.shared._Z15reductionkernelPfi:
	.zero		2048


//--------------------- .nv.shared.reserved.0     --------------------------
	.section	.nv.shared.reserved.0,"aw",@nobits
	.weak		__nv_reservedSMEM_offset_0_alias
	.size		__nv_reservedSMEM_offset_0_alias, 0, 64
	.other		__nv_reservedSMEM_offset_0_alias,@"STO_CUDA_RESERVED_SHARED STV_DEFAULT"
__nv_reservedSMEM_offset_0_alias:
	.zero		0
	.zero		64


//--------------------- .nv.shared._Z12jacobikernelPfS_S_iifff --------------------------
	.section	.nv.shared._Z12jacobikernelPfS_S_iifff,"aw",@nobits
	.sectionflags	@""
	.align	4
.nv.shared._Z12jacobikernelPfS_S_iifff:
	.zero		2048


//--------------------- .nv.constant0._Z15reductionkernelPfi --------------------------
	.section	.nv.constant0._Z15reductionkernelPfi,"a",@progbits
	.sectionflags	@""
	.align	4
.nv.constant0._Z15reductionkernelPfi:
	.zero		908


//--------------------- .nv.constant0._Z12jacobikernelPfS_S_iifff --------------------------
	.section	.nv.constant0._Z12jacobikernelPfS_S_iifff,"a",@progbits
	.sectionflags	@""
	.align	4
.nv.constant0._Z12jacobikernelPfS_S_iifff:
	.zero		940


//--------------------- SYMBOLS --------------------------

	.type		.nv.reservedSmem.offset0,@object
	.size		.nv.reservedSmem.offset0,0x4
	.type		.nv.reservedSmem.cap,@object
	.size		.nv.reservedSmem.cap,0x4
